//
// Generated by NVIDIA NVVM Compiler
//
// Compiler Build ID: CL-36424714
// Cuda compilation tools, release 13.0, V13.0.88
// Based on NVVM 20.0.0
//

.version 9.0
.target sm_100
.address_size 64

	// .globl	_Z3addPfS_S_

.visible .entry _Z3addPfS_S_(
	.param .u64 .ptr .align 1 _Z3addPfS_S__param_0,
	.param .u64 .ptr .align 1 _Z3addPfS_S__param_1,
	.param .u64 .ptr .align 1 _Z3addPfS_S__param_2
)
{
	.reg .b32 	%r<5>;
	.reg .b32 	%f<4>;
	.reg .b64 	%rd<11>;

	ld.param.u64 	%rd1, [_Z3addPfS_S__param_0];
	ld.param.u64 	%rd2, [_Z3addPfS_S__param_1];
	ld.param.u64 	%rd3, [_Z3addPfS_S__param_2];
	cvta.to.global.u64 	%rd4, %rd3;
	cvta.to.global.u64 	%rd5, %rd2;
	cvta.to.global.u64 	%rd6, %rd1;
	mov.u32 	%r1, %ctaid.x;
	shl.b32 	%r2, %r1, 10;
	mov.u32 	%r3, %tid.x;
	or.b32  	%r4, %r2, %r3;
	mul.wide.s32 	%rd7, %r4, 4;
	add.s64 	%rd8, %rd6, %rd7;
	ld.global.f32 	%f1, [%rd8];
	add.s64 	%rd9, %rd5, %rd7;
	ld.global.f32 	%f2, [%rd9];
	add.f32 	%f3, %f1, %f2;
	add.s64 	%rd10, %rd4, %rd7;
	st.global.f32 	[%rd10], %f3;
	ret;

}


// ===== COMPILED SASS (sm_100) =====

	.target	sm_100

	.elftype	@"ET_EXEC"


//--------------------- .note.nv.tkinfo           --------------------------
	.section	.note.nv.tkinfo,"",@"SHT_NOTE"
	.sectionflags	@"SHF_NOTE_NV_TKINFO"
	.tkinfo
        /*0018*/ 	.word	0x00000002
        /*0030*/ 	.string	""
        /*0030*/ 	.string	"ptxas"
        /*0030*/ 	.string	"Cuda compilation tools, release 13.0, V13.0.88"
        /*0030*/ 	.string	"Build cuda_13.0.r13.0/compiler.36424714_0"
        /*0030*/ 	.string	"-arch sm_100 -m 64 "



//--------------------- .note.nv.cuinfo           --------------------------
	.section	.note.nv.cuinfo,"",@"SHT_NOTE"
	.sectionflags	@"SHF_NOTE_NV_CUINFO"
        /*0018*/ 	.short	0x0002
        /*001a*/ 	.short	0x0064
        /*001c*/ 	.short	0x0082
	.zero		2


//--------------------- .nv.info                  --------------------------
	.section	.nv.info,"",@"SHT_CUDA_INFO"
	.align	4


	//----- nvinfo : EIATTR_REGCOUNT
	.align		4
        /*0000*/ 	.byte	0x04, 0x2f
        /*0002*/ 	.short	(.L_1 - .L_0)
	.align		4
.L_0:
        /*0004*/ 	.word	index@(_Z3addPfS_S_)
        /*0008*/ 	.word	0x0000000c


	//----- nvinfo : EIATTR_FRAME_SIZE
	.align		4
.L_1:
        /*000c*/ 	.byte	0x04, 0x11
        /*000e*/ 	.short	(.L_3 - .L_2)
	.align		4
.L_2:
        /*0010*/ 	.word	index@(_Z3addPfS_S_)
        /*0014*/ 	.word	0x00000000


	//----- nvinfo : EIATTR_MIN_STACK_SIZE
	.align		4
.L_3:
        /*0018*/ 	.byte	0x04, 0x12
        /*001a*/ 	.short	(.L_5 - .L_4)
	.align		4
.L_4:
        /*001c*/ 	.word	index@(_Z3addPfS_S_)
        /*0020*/ 	.word	0x00000000
.L_5:


//--------------------- .nv.compat                --------------------------
	.section	.nv.compat,"",@"SHT_CUDA_COMPAT_INFO"
	.align	4
        /*0000*/ 	.byte	0x02, 0x09, 0x00, 0x00, 0x02, 0x02, 0x01, 0x00, 0x02, 0x05, 0x05, 0x00, 0x03, 0x07, 0x01, 0x01
        /*0010*/ 	.byte	0x02, 0x03, 0x00, 0x00, 0x02, 0x06, 0x01, 0x00, 0x04, 0x0b, 0x08, 0x00, 0x09, 0x00, 0x00, 0x00
        /*0020*/ 	.byte	0x00, 0x00, 0x00, 0x00


//--------------------- .nv.info._Z3addPfS_S_     --------------------------
	.section	.nv.info._Z3addPfS_S_,"",@"SHT_CUDA_INFO"
	.sectionflags	@""
	.align	4


	//----- nvinfo : EIATTR_CUDA_API_VERSION
	.align		4
        /*0000*/ 	.byte	0x04, 0x37
        /*0002*/ 	.short	(.L_7 - .L_6)
.L_6:
        /*0004*/ 	.word	0x00000082


	//----- nvinfo : EIATTR_KPARAM_INFO
	.align		4
.L_7:
        /*0008*/ 	.byte	0x04, 0x17
        /*000a*/ 	.short	(.L_9 - .L_8)
.L_8:
        /*000c*/ 	.word	0x00000000
        /*0010*/ 	.short	0x0002
        /*0012*/ 	.short	0x0010
        /*0014*/ 	.byte	0x00, 0xf5, 0x21, 0x00


	//----- nvinfo : EIATTR_KPARAM_INFO
	.align		4
.L_9:
        /*0018*/ 	.byte	0x04, 0x17
        /*001a*/ 	.short	(.L_11 - .L_10)
.L_10:
        /*001c*/ 	.word	0x00000000
        /*0020*/ 	.short	0x0001
        /*0022*/ 	.short	0x0008
        /*0024*/ 	.byte	0x00, 0xf5, 0x21, 0x00


	//----- nvinfo : EIATTR_KPARAM_INFO
	.align		4
.L_11:
        /*0028*/ 	.byte	0x04, 0x17
        /*002a*/ 	.short	(.L_13 - .L_12)
.L_12:
        /*002c*/ 	.word	0x00000000
        /*0030*/ 	.short	0x0000
        /*0032*/ 	.short	0x0000
        /*0034*/ 	.byte	0x00, 0xf5, 0x21, 0x00


	//----- nvinfo : EIATTR_SPARSE_MMA_MASK
	.align		4
.L_13:
        /*0038*/ 	.byte	0x03, 0x50
        /*003a*/ 	.short	0x0000


	//----- nvinfo : EIATTR_MAXREG_COUNT
	.align		4
        /*003c*/ 	.byte	0x03, 0x1b
        /*003e*/ 	.short	0x00ff


	//----- nvinfo : EIATTR_MERCURY_ISA_VERSION
	.align		4
        /*0040*/ 	.byte	0x03, 0x5f
        /*0042*/ 	.short	0x0101


	//----- nvinfo : EIATTR_VRC_CTA_INIT_COUNT
	.align		4
        /*0044*/ 	.byte	0x02, 0x4a
	.zero		1
	.zero		1


	//----- nvinfo : EIATTR_EXIT_INSTR_OFFSETS
	.align		4
        /*0048*/ 	.byte	0x04, 0x1c
        /*004a*/ 	.short	(.L_15 - .L_14)


	//   ....[0]....
.L_14:
        /*004c*/ 	.word	0x00000100


	//----- nvinfo : EIATTR_CBANK_PARAM_SIZE
	.align		4
.L_15:
        /*0050*/ 	.byte	0x03, 0x19
        /*0052*/ 	.short	0x0018


	//----- nvinfo : EIATTR_PARAM_CBANK
	.align		4
        /*0054*/ 	.byte	0x04, 0x0a
        /*0056*/ 	.short	(.L_17 - .L_16)
	.align		4
.L_16:
        /*0058*/ 	.word	index@(.nv.constant0._Z3addPfS_S_)
        /*005c*/ 	.short	0x0380
        /*005e*/ 	.short	0x0018


	//----- nvinfo : EIATTR_SW_WAR
	.align		4
.L_17:
        /*0060*/ 	.byte	0x04, 0x36
        /*0062*/ 	.short	(.L_19 - .L_18)
.L_18:
        /*0064*/ 	.word	0x00000008
.L_19:


//--------------------- .nv.callgraph             --------------------------
	.section	.nv.callgraph,"",@"SHT_CUDA_CALLGRAPH"
	.align	4
	.sectionentsize	8
	.align		4
        /*0000*/ 	.word	0x00000000
	.align		4
        /*0004*/ 	.word	0xffffffff
	.align		4
        /*0008*/ 	.word	0x00000000
	.align		4
        /*000c*/ 	.word	0xfffffffe
	.align		4
        /*0010*/ 	.word	0x00000000
	.align		4
        /*0014*/ 	.word	0xfffffffd
	.align		4
        /*0018*/ 	.word	0x00000000
	.align		4
        /*001c*/ 	.word	0xfffffffc


//--------------------- .text._Z3addPfS_S_        --------------------------
	.section	.text._Z3addPfS_S_,"ax",@progbits
	.align	128
        .global         _Z3addPfS_S_
        .type           _Z3addPfS_S_,@function
        .size           _Z3addPfS_S_,(.L_x_1 - _Z3addPfS_S_)
        .other          _Z3addPfS_S_,@"STO_CUDA_ENTRY STV_DEFAULT"
_Z3addPfS_S_:
.text._Z3addPfS_S_:
[----:B------:R-:W-:Y:S01]  /*0000*/  LDC R1, c[0x0][0x37c] ;  /* 0x0000df00ff017b82 */ /* 0x000fe20000000800 */
[----:B------:R-:W0:Y:S07]  /*0010*/  S2R R9, SR_TID.X ;  /* 0x0000000000097919 */ /* 0x000e2e0000002100 */
[----:B------:R-:W1:Y:S01]  /*0020*/  S2UR UR4, SR_CTAID.X ;  /* 0x00000000000479c3 */ /* 0x000e620000002500 */
[----:B------:R-:W2:Y:S07]  /*0030*/  LDCU.64 UR6, c[0x0][0x358] ;  /* 0x00006b00ff0677ac */ /* 0x000eae0008000a00 */
[----:B------:R-:W3:Y:S08]  /*0040*/  LDC.64 R2, c[0x0][0x380] ;  /* 0x0000e000ff027b82 */ /* 0x000ef00000000a00 */
[----:B------:R-:W4:Y:S01]  /*0050*/  LDC.64 R4, c[0x0][0x388] ;  /* 0x0000e200ff047b82 */ /* 0x000f220000000a00 */
[----:B-1----:R-:W-:-:S07]  /*0060*/  USHF.L.U32 UR4, UR4, 0xa, URZ ;  /* 0x0000000a04047899 */ /* 0x002fce00080006ff */
[----:B------:R-:W1:Y:S01]  /*0070*/  LDC.64 R6, c[0x0][0x390] ;  /* 0x0000e400ff067b82 */ /* 0x000e620000000a00 */
[----:B0-----:R-:W-:-:S05]  /*0080*/  LOP3.LUT R9, R9, UR4, RZ, 0xfc, !PT ;  /* 0x0000000409097c12 */ /* 0x001fca000f8efcff */
[----:B---3--:R-:W-:-:S04]  /*0090*/  IMAD.WIDE R2, R9, 0x4, R2 ;  /* 0x0000000409027825 */ /* 0x008fc800078e0202 */
[C---:B----4-:R-:W-:Y:S02]  /*00a0*/  IMAD.WIDE R4, R9.reuse, 0x4, R4 ;  /* 0x0000000409047825 */ /* 0x050fe400078e0204 */
[----:B--2---:R-:W2:Y:S04]  /*00b0*/  LDG.E R2, desc[UR6][R2.64] ;  /* 0x0000000602027981 */ /* 0x004ea8000c1e1900 */
[----:B------:R-:W2:Y:S01]  /*00c0*/  LDG.E R5, desc[UR6][R4.64] ;  /* 0x0000000604057981 */ /* 0x000ea2000c1e1900 */
[----:B-1----:R-:W-:-:S04]  /*00d0*/  IMAD.WIDE R6, R9, 0x4, R6 ;  /* 0x0000000409067825 */ /* 0x002fc800078e0206 */
[----:B--2---:R-:W-:-:S05]  /*00e0*/  FADD R9, R2, R5 ;  /* 0x0000000502097221 */ /* 0x004fca0000000000 */
[----:B------:R-:W-:Y:S01]  /*00f0*/  STG.E desc[UR6][R6.64], R9 ;  /* 0x0000000906007986 */ /* 0x000fe2000c101906 */
[----:B------:R-:W-:Y:S05]  /*0100*/  EXIT ;  /* 0x000000000000794d */ /* 0x000fea0003800000 */
.L_x_0:
[----:B------:R-:W-:-:S00]  /*0110*/  BRA `(.L_x_0) ;  /* 0xfffffffc00fc7947 */ /* 0x000fc0000383ffff */
[----:B------:R-:W-:-:S00]  /*0120*/  NOP ;  /* 0x0000000000007918 */ /* 0x000fc00000000000 */
        /* <DEDUP_REMOVED lines=13> */
.L_x_1:


//--------------------- .nv.shared.reserved.0     --------------------------
	.section	.nv.shared.reserved.0,"aw",@nobits
	.weak		__nv_reservedSMEM_offset_0_alias
	.size		__nv_reservedSMEM_offset_0_alias, 0, 64
	.other		__nv_reservedSMEM_offset_0_alias,@"STO_CUDA_RESERVED_SHARED STV_DEFAULT"
__nv_reservedSMEM_offset_0_alias:
	.zero		0
	.zero		64


//--------------------- .nv.constant0._Z3addPfS_S_ --------------------------
	.section	.nv.constant0._Z3addPfS_S_,"a",@progbits
	.sectionflags	@""
	.align	4
.nv.constant0._Z3addPfS_S_:
	.zero		920


//--------------------- SYMBOLS --------------------------

	.type		.nv.reservedSmem.offset0,@object
	.size		.nv.reservedSmem.offset0,0x4
